//
// Generated by NVIDIA NVVM Compiler
//
// Compiler Build ID: CL-36424714
// Cuda compilation tools, release 13.0, V13.0.88
// Based on NVVM 20.0.0
//

.version 9.0
.target sm_100
.address_size 64

	// .globl	_Z4prodP7double2S0_i

.visible .entry _Z4prodP7double2S0_i(
	.param .u64 .ptr .align 1 _Z4prodP7double2S0_i_param_0,
	.param .u64 .ptr .align 1 _Z4prodP7double2S0_i_param_1,
	.param .u32 _Z4prodP7double2S0_i_param_2
)
{
	.reg .pred 	%p<3>;
	.reg .b32 	%r<11>;
	.reg .b64 	%rd<8>;
	.reg .b64 	%fd<17>;

	ld.param.u64 	%rd3, [_Z4prodP7double2S0_i_param_0];
	ld.param.u64 	%rd4, [_Z4prodP7double2S0_i_param_1];
	ld.param.u32 	%r6, [_Z4prodP7double2S0_i_param_2];
	mov.u32 	%r7, %tid.x;
	mov.u32 	%r8, %ctaid.x;
	mov.u32 	%r1, %ntid.x;
	mad.lo.s32 	%r10, %r8, %r1, %r7;
	setp.ge.s32 	%p1, %r10, %r6;
	@%p1 bra 	$L__BB0_3;
	cvt.rn.f64.s32 	%fd2, %r6;
	rcp.rn.f64 	%fd1, %fd2;
	mov.u32 	%r9, %nctaid.x;
	mul.lo.s32 	%r3, %r1, %r9;
	cvta.to.global.u64 	%rd1, %rd4;
	cvta.to.global.u64 	%rd2, %rd3;
$L__BB0_2:
	mul.wide.s32 	%rd5, %r10, 16;
	add.s64 	%rd6, %rd1, %rd5;
	ld.global.v2.f64 	{%fd3, %fd4}, [%rd6];
	mul.f64 	%fd5, %fd1, %fd3;
	mul.f64 	%fd6, %fd4, 0d0000000000000000;
	sub.f64 	%fd7, %fd5, %fd6;
	mul.f64 	%fd8, %fd1, %fd4;
	fma.rn.f64 	%fd9, %fd3, 0d0000000000000000, %fd8;
	add.s64 	%rd7, %rd2, %rd5;
	ld.global.v2.f64 	{%fd10, %fd11}, [%rd7];
	mul.f64 	%fd12, %fd10, %fd7;
	mul.f64 	%fd13, %fd9, %fd11;
	sub.f64 	%fd14, %fd12, %fd13;
	mul.f64 	%fd15, %fd10, %fd9;
	fma.rn.f64 	%fd16, %fd7, %fd11, %fd15;
	st.global.v2.f64 	[%rd7], {%fd14, %fd16};
	add.s32 	%r10, %r10, %r3;
	setp.lt.s32 	%p2, %r10, %r6;
	@%p2 bra 	$L__BB0_2;
$L__BB0_3:
	ret;

}


// ===== COMPILED SASS (sm_100) =====

	.target	sm_100

	.elftype	@"ET_EXEC"


//--------------------- .note.nv.tkinfo           --------------------------
	.section	.note.nv.tkinfo,"",@"SHT_NOTE"
	.sectionflags	@"SHF_NOTE_NV_TKINFO"
	.tkinfo
        /*0018*/ 	.word	0x00000002
        /*0030*/ 	.string	""
        /*0030*/ 	.string	"ptxas"
        /*0030*/ 	.string	"Cuda compilation tools, release 13.0, V13.0.88"
        /*0030*/ 	.string	"Build cuda_13.0.r13.0/compiler.36424714_0"
        /*0030*/ 	.string	"-arch sm_100 -m 64 "



//--------------------- .note.nv.cuinfo           --------------------------
	.section	.note.nv.cuinfo,"",@"SHT_NOTE"
	.sectionflags	@"SHF_NOTE_NV_CUINFO"
        /*0018*/ 	.short	0x0002
        /*001a*/ 	.short	0x0064
        /*001c*/ 	.short	0x0082
	.zero		2


//--------------------- .nv.info                  --------------------------
	.section	.nv.info,"",@"SHT_CUDA_INFO"
	.align	4


	//----- nvinfo : EIATTR_REGCOUNT
	.align		4
        /*0000*/ 	.byte	0x04, 0x2f
        /*0002*/ 	.short	(.L_1 - .L_0)
	.align		4
.L_0:
        /*0004*/ 	.word	index@(_Z4prodP7double2S0_i)
        /*0008*/ 	.word	0x0000001a


	//----- nvinfo : EIATTR_FRAME_SIZE
	.align		4
.L_1:
        /*000c*/ 	.byte	0x04, 0x11
        /*000e*/ 	.short	(.L_3 - .L_2)
	.align		4
.L_2:
        /*0010*/ 	.word	index@($__internal_0_$__cuda_sm20_dblrcp_rn_slowpath_v3)
        /*0014*/ 	.word	0x00000000


	//----- nvinfo : EIATTR_FRAME_SIZE
	.align		4
.L_3:
        /*0018*/ 	.byte	0x04, 0x11
        /*001a*/ 	.short	(.L_5 - .L_4)
	.align		4
.L_4:
        /*001c*/ 	.word	index@(_Z4prodP7double2S0_i)
        /*0020*/ 	.word	0x00000000


	//----- nvinfo : EIATTR_MIN_STACK_SIZE
	.align		4
.L_5:
        /*0024*/ 	.byte	0x04, 0x12
        /*0026*/ 	.short	(.L_7 - .L_6)
	.align		4
.L_6:
        /*0028*/ 	.word	index@(_Z4prodP7double2S0_i)
        /*002c*/ 	.word	0x00000000
.L_7:


//--------------------- .nv.compat                --------------------------
	.section	.nv.compat,"",@"SHT_CUDA_COMPAT_INFO"
	.align	4
        /*0000*/ 	.byte	0x02, 0x09, 0x00, 0x00, 0x02, 0x02, 0x01, 0x00, 0x02, 0x05, 0x05, 0x00, 0x03, 0x07, 0x01, 0x01
        /*0010*/ 	.byte	0x02, 0x03, 0x00, 0x00, 0x02, 0x06, 0x01, 0x00, 0x04, 0x0b, 0x08, 0x00, 0x01, 0x00, 0x00, 0x00
        /*0020*/ 	.byte	0x00, 0x00, 0x00, 0x00


//--------------------- .nv.info._Z4prodP7double2S0_i --------------------------
	.section	.nv.info._Z4prodP7double2S0_i,"",@"SHT_CUDA_INFO"
	.sectionflags	@""
	.align	4


	//----- nvinfo : EIATTR_CUDA_API_VERSION
	.align		4
        /*0000*/ 	.byte	0x04, 0x37
        /*0002*/ 	.short	(.L_9 - .L_8)
.L_8:
        /*0004*/ 	.word	0x00000082


	//----- nvinfo : EIATTR_KPARAM_INFO
	.align		4
.L_9:
        /*0008*/ 	.byte	0x04, 0x17
        /*000a*/ 	.short	(.L_11 - .L_10)
.L_10:
        /*000c*/ 	.word	0x00000000
        /*0010*/ 	.short	0x0002
        /*0012*/ 	.short	0x0010
        /*0014*/ 	.byte	0x00, 0xf0, 0x11, 0x00


	//----- nvinfo : EIATTR_KPARAM_INFO
	.align		4
.L_11:
        /*0018*/ 	.byte	0x04, 0x17
        /*001a*/ 	.short	(.L_13 - .L_12)
.L_12:
        /*001c*/ 	.word	0x00000000
        /*0020*/ 	.short	0x0001
        /*0022*/ 	.short	0x0008
        /*0024*/ 	.byte	0x00, 0xf5, 0x21, 0x00


	//----- nvinfo : EIATTR_KPARAM_INFO
	.align		4
.L_13:
        /*0028*/ 	.byte	0x04, 0x17
        /*002a*/ 	.short	(.L_15 - .L_14)
.L_14:
        /*002c*/ 	.word	0x00000000
        /*0030*/ 	.short	0x0000
        /*0032*/ 	.short	0x0000
        /*0034*/ 	.byte	0x00, 0xf5, 0x21, 0x00


	//----- nvinfo : EIATTR_SPARSE_MMA_MASK
	.align		4
.L_15:
        /*0038*/ 	.byte	0x03, 0x50
        /*003a*/ 	.short	0x0000


	//----- nvinfo : EIATTR_MAXREG_COUNT
	.align		4
        /*003c*/ 	.byte	0x03, 0x1b
        /*003e*/ 	.short	0x00ff


	//----- nvinfo : EIATTR_MERCURY_ISA_VERSION
	.align		4
        /*0040*/ 	.byte	0x03, 0x5f
        /*0042*/ 	.short	0x0101


	//----- nvinfo : EIATTR_VRC_CTA_INIT_COUNT
	.align		4
        /*0044*/ 	.byte	0x02, 0x4a
	.zero		1
	.zero		1


	//----- nvinfo : EIATTR_EXIT_INSTR_OFFSETS
	.align		4
        /*0048*/ 	.byte	0x04, 0x1c
        /*004a*/ 	.short	(.L_17 - .L_16)


	//   ....[0]....
.L_16:
        /*004c*/ 	.word	0x00000070


	//   ....[1]....
        /*0050*/ 	.word	0x000002e0


	//----- nvinfo : EIATTR_CRS_STACK_SIZE
	.align		4
.L_17:
        /*0054*/ 	.byte	0x04, 0x1e
        /*0056*/ 	.short	(.L_19 - .L_18)
.L_18:
        /*0058*/ 	.word	0x00000000


	//----- nvinfo : EIATTR_CBANK_PARAM_SIZE
	.align		4
.L_19:
        /*005c*/ 	.byte	0x03, 0x19
        /*005e*/ 	.short	0x0014


	//----- nvinfo : EIATTR_PARAM_CBANK
	.align		4
        /*0060*/ 	.byte	0x04, 0x0a
        /*0062*/ 	.short	(.L_21 - .L_20)
	.align		4
.L_20:
        /*0064*/ 	.word	index@(.nv.constant0._Z4prodP7double2S0_i)
        /*0068*/ 	.short	0x0380
        /*006a*/ 	.short	0x0014


	//----- nvinfo : EIATTR_SW_WAR
	.align		4
.L_21:
        /*006c*/ 	.byte	0x04, 0x36
        /*006e*/ 	.short	(.L_23 - .L_22)
.L_22:
        /*0070*/ 	.word	0x00000008
.L_23:


//--------------------- .nv.callgraph             --------------------------
	.section	.nv.callgraph,"",@"SHT_CUDA_CALLGRAPH"
	.align	4
	.sectionentsize	8
	.align		4
        /*0000*/ 	.word	0x00000000
	.align		4
        /*0004*/ 	.word	0xffffffff
	.align		4
        /*0008*/ 	.word	0x00000000
	.align		4
        /*000c*/ 	.word	0xfffffffe
	.align		4
        /*0010*/ 	.word	0x00000000
	.align		4
        /*0014*/ 	.word	0xfffffffd
	.align		4
        /*0018*/ 	.word	0x00000000
	.align		4
        /*001c*/ 	.word	0xfffffffc


//--------------------- .text._Z4prodP7double2S0_i --------------------------
	.section	.text._Z4prodP7double2S0_i,"ax",@progbits
	.align	128
        .global         _Z4prodP7double2S0_i
        .type           _Z4prodP7double2S0_i,@function
        .size           _Z4prodP7double2S0_i,(.L_x_6 - _Z4prodP7double2S0_i)
        .other          _Z4prodP7double2S0_i,@"STO_CUDA_ENTRY STV_DEFAULT"
_Z4prodP7double2S0_i:
.text._Z4prodP7double2S0_i:
[----:B------:R-:W-:Y:S01]  /*0000*/  LDC R1, c[0x0][0x37c] ;  /* 0x0000df00ff017b82 */ /* 0x000fe20000000800 */
[----:B------:R-:W0:Y:S07]  /*0010*/  S2R R0, SR_TID.X ;  /* 0x0000000000007919 */ /* 0x000e2e0000002100 */
[----:B------:R-:W0:Y:S01]  /*0020*/  S2UR UR4, SR_CTAID.X ;  /* 0x00000000000479c3 */ /* 0x000e220000002500 */
[----:B------:R-:W1:Y:S07]  /*0030*/  LDCU UR5, c[0x0][0x390] ;  /* 0x00007200ff0577ac */ /* 0x000e6e0008000800 */
[----:B------:R-:W0:Y:S02]  /*0040*/  LDC R17, c[0x0][0x360] ;  /* 0x0000d800ff117b82 */ /* 0x000e240000000800 */
[----:B0-----:R-:W-:-:S05]  /*0050*/  IMAD R0, R17, UR4, R0 ;  /* 0x0000000411007c24 */ /* 0x001fca000f8e0200 */
[----:B-1----:R-:W-:-:S13]  /*0060*/  ISETP.GE.AND P0, PT, R0, UR5, PT ;  /* 0x0000000500007c0c */ /* 0x002fda000bf06270 */
[----:B------:R-:W-:Y:S05]  /*0070*/  @P0 EXIT ;  /* 0x000000000000094d */ /* 0x000fea0003800000 */
[----:B------:R-:W0:Y:S08]  /*0080*/  I2F.F64 R4, UR5 ;  /* 0x0000000500047d12 */ /* 0x000e300008201c00 */
[----:B0-----:R-:W0:Y:S01]  /*0090*/  MUFU.RCP64H R3, R5 ;  /* 0x0000000500037308 */ /* 0x001e220000001800 */
[----:B------:R-:W-:-:S05]  /*00a0*/  VIADD R2, R5, 0x300402 ;  /* 0x0030040205027836 */ /* 0x000fca0000000000 */
[----:B------:R-:W-:Y:S01]  /*00b0*/  FSETP.GEU.AND P0, PT, |R2|, 5.8789094863358348022e-39, PT ;  /* 0x004004020200780b */ /* 0x000fe20003f0e200 */
[----:B0-----:R-:W-:-:S08]  /*00c0*/  DFMA R6, -R4, R2, 1 ;  /* 0x3ff000000406742b */ /* 0x001fd00000000102 */
[----:B------:R-:W-:-:S08]  /*00d0*/  DFMA R6, R6, R6, R6 ;  /* 0x000000060606722b */ /* 0x000fd00000000006 */
[----:B------:R-:W-:-:S08]  /*00e0*/  DFMA R6, R2, R6, R2 ;  /* 0x000000060206722b */ /* 0x000fd00000000002 */
[----:B------:R-:W-:-:S08]  /*00f0*/  DFMA R8, -R4, R6, 1 ;  /* 0x3ff000000408742b */ /* 0x000fd00000000106 */
[----:B------:R-:W-:Y:S01]  /*0100*/  DFMA R2, R6, R8, R6 ;  /* 0x000000080602722b */ /* 0x000fe20000000006 */
[----:B------:R-:W-:Y:S10]  /*0110*/  @P0 BRA `(.L_x_0) ;  /* 0x0000000000180947 */ /* 0x000ff40003800000 */
[----:B------:R-:W-:-:S05]  /*0120*/  LOP3.LUT R2, R5, 0x7fffffff, RZ, 0xc0, !PT ;  /* 0x7fffffff05027812 */ /* 0x000fca00078ec0ff */
[----:B------:R-:W-:Y:S01]  /*0130*/  VIADD R8, R2, 0xfff00000 ;  /* 0xfff0000002087836 */ /* 0x000fe20000000000 */
[----:B------:R-:W-:-:S07]  /*0140*/  MOV R2, 0x160 ;  /* 0x0000016000027802 */ /* 0x000fce0000000f00 */
[----:B------:R-:W-:Y:S05]  /*0150*/  CALL.REL.NOINC `($__internal_0_$__cuda_sm20_dblrcp_rn_slowpath_v3) ;  /* 0x0000000000647944 */ /* 0x000fea0003c00000 */
[----:B------:R-:W-:Y:S01]  /*0160*/  IMAD.MOV.U32 R2, RZ, RZ, R6 ;  /* 0x000000ffff027224 */ /* 0x000fe200078e0006 */
[----:B------:R-:W-:-:S07]  /*0170*/  MOV R3, R7 ;  /* 0x0000000700037202 */ /* 0x000fce0000000f00 */
.L_x_0:
[----:B------:R-:W0:Y:S01]  /*0180*/  LDC.64 R12, c[0x0][0x380] ;  /* 0x0000e000ff0c7b82 */ /* 0x000e220000000a00 */
[----:B------:R-:W1:Y:S01]  /*0190*/  LDCU UR4, c[0x0][0x370] ;  /* 0x00006e00ff0477ac */ /* 0x000e620008000800 */
[----:B------:R-:W2:Y:S06]  /*01a0*/  LDCU.64 UR6, c[0x0][0x358] ;  /* 0x00006b00ff0677ac */ /* 0x000eac0008000a00 */
[----:B------:R-:W3:Y:S01]  /*01b0*/  LDC.64 R14, c[0x0][0x388] ;  /* 0x0000e200ff0e7b82 */ /* 0x000ee20000000a00 */
[----:B------:R-:W4:Y:S01]  /*01c0*/  LDCU UR5, c[0x0][0x390] ;  /* 0x00007200ff0577ac */ /* 0x000f220008000800 */
[----:B-1----:R-:W-:-:S07]  /*01d0*/  IMAD R17, R17, UR4, RZ ;  /* 0x0000000411117c24 */ /* 0x002fce000f8e02ff */
.L_x_1:
[----:B---3--:R-:W-:-:S06]  /*01e0*/  IMAD.WIDE R4, R0, 0x10, R14 ;  /* 0x0000001000047825 */ /* 0x008fcc00078e020e */
[----:B--2---:R-:W2:Y:S01]  /*01f0*/  LDG.E.128 R4, desc[UR6][R4.64] ;  /* 0x0000000604047981 */ /* 0x004ea2000c1e1d00 */
[----:B01----:R-:W-:-:S05]  /*0200*/  IMAD.WIDE R18, R0, 0x10, R12 ;  /* 0x0000001000127825 */ /* 0x003fca00078e020c */
[----:B------:R-:W3:Y:S01]  /*0210*/  LDG.E.128 R8, desc[UR6][R18.64] ;  /* 0x0000000612087981 */ /* 0x000ee2000c1e1d00 */
[----:B------:R-:W-:-:S05]  /*0220*/  IMAD.IADD R0, R17, 0x1, R0 ;  /* 0x0000000111007824 */ /* 0x000fca00078e0200 */
[----:B----4-:R-:W-:Y:S01]  /*0230*/  ISETP.GE.AND P0, PT, R0, UR5, PT ;  /* 0x0000000500007c0c */ /* 0x010fe2000bf06270 */
[----:B--2---:R-:W-:Y:S02]  /*0240*/  DMUL R20, R6, R2 ;  /* 0x0000000206147228 */ /* 0x004fe40000000000 */
[----:B------:R-:W-:-:S06]  /*0250*/  DMUL R6, RZ, R6 ;  /* 0x00000006ff067228 */ /* 0x000fcc0000000000 */
[----:B------:R-:W-:Y:S02]  /*0260*/  DFMA R20, RZ, R4, R20 ;  /* 0x00000004ff14722b */ /* 0x000fe40000000014 */
[----:B------:R-:W-:-:S06]  /*0270*/  DFMA R6, R4, R2, -R6 ;  /* 0x000000020406722b */ /* 0x000fcc0000000806 */
[C---:B---3--:R-:W-:Y:S02]  /*0280*/  DMUL R22, R20.reuse, R10 ;  /* 0x0000000a14167228 */ /* 0x048fe40000000000 */
[----:B------:R-:W-:-:S06]  /*0290*/  DMUL R20, R20, R8 ;  /* 0x0000000814147228 */ /* 0x000fcc0000000000 */
[C---:B------:R-:W-:Y:S02]  /*02a0*/  DFMA R8, R6.reuse, R8, -R22 ;  /* 0x000000080608722b */ /* 0x040fe40000000816 */
[----:B------:R-:W-:-:S07]  /*02b0*/  DFMA R10, R6, R10, R20 ;  /* 0x0000000a060a722b */ /* 0x000fce0000000014 */
[----:B------:R1:W-:Y:S01]  /*02c0*/  STG.E.128 desc[UR6][R18.64], R8 ;  /* 0x0000000812007986 */ /* 0x0003e2000c101d06 */
[----:B------:R-:W-:Y:S05]  /*02d0*/  @!P0 BRA `(.L_x_1) ;  /* 0xfffffffc00c08947 */ /* 0x000fea000383ffff */
[----:B------:R-:W-:Y:S05]  /*02e0*/  EXIT ;  /* 0x000000000000794d */ /* 0x000fea0003800000 */
        .weak           $__internal_0_$__cuda_sm20_dblrcp_rn_slowpath_v3
        .type           $__internal_0_$__cuda_sm20_dblrcp_rn_slowpath_v3,@function
        .size           $__internal_0_$__cuda_sm20_dblrcp_rn_slowpath_v3,(.L_x_6 - $__internal_0_$__cuda_sm20_dblrcp_rn_slowpath_v3)
$__internal_0_$__cuda_sm20_dblrcp_rn_slowpath_v3:
[----:B------:R-:W-:-:S14]  /*02f0*/  DSETP.GTU.AND P0, PT, |R4|, +INF , PT ;  /* 0x7ff000000400742a */ /* 0x000fdc0003f0c200 */
[----:B------:R-:W-:Y:S05]  /*0300*/  @P0 BRA `(.L_x_2) ;  /* 0x00000000007c0947 */ /* 0x000fea0003800000 */
[----:B------:R-:W-:-:S05]  /*0310*/  LOP3.LUT R3, R5, 0x7fffffff, RZ, 0xc0, !PT ;  /* 0x7fffffff05037812 */ /* 0x000fca00078ec0ff */
[----:B------:R-:W-:-:S05]  /*0320*/  VIADD R6, R3, 0xffffffff ;  /* 0xffffffff03067836 */ /* 0x000fca0000000000 */
[----:B------:R-:W-:-:S13]  /*0330*/  ISETP.GE.U32.AND P0, PT, R6, 0x7fefffff, PT ;  /* 0x7fefffff0600780c */ /* 0x000fda0003f06070 */
[----:B------:R-:W-:Y:S02]  /*0340*/  @P0 LOP3.LUT R7, R5, 0x7ff00000, RZ, 0x3c, !PT ;  /* 0x7ff0000005070812 */ /* 0x000fe400078e3cff */
[----:B------:R-:W-:Y:S01]  /*0350*/  @P0 MOV R6, RZ ;  /* 0x000000ff00060202 */ /* 0x000fe20000000f00 */
[----:B------:R-:W-:Y:S06]  /*0360*/  @P0 BRA `(.L_x_3) ;  /* 0x00000000006c0947 */ /* 0x000fec0003800000 */
[----:B------:R-:W-:-:S13]  /*0370*/  ISETP.GE.U32.AND P0, PT, R3, 0x1000001, PT ;  /* 0x010000010300780c */ /* 0x000fda0003f06070 */
[----:B------:R-:W-:Y:S05]  /*0380*/  @!P0 BRA `(.L_x_4) ;  /* 0x0000000000348947 */ /* 0x000fea0003800000 */
[----:B------:R-:W-:Y:S02]  /*0390*/  VIADD R7, R5, 0xc0200000 ;  /* 0xc020000005077836 */ /* 0x000fe40000000000 */
[----:B------:R-:W-:Y:S02]  /*03a0*/  IMAD.MOV.U32 R6, RZ, RZ, R4 ;  /* 0x000000ffff067224 */ /* 0x000fe400078e0004 */
[----:B------:R-:W0:Y:S04]  /*03b0*/  MUFU.RCP64H R9, R7 ;  /* 0x0000000700097308 */ /* 0x000e280000001800 */
[----:B0-----:R-:W-:-:S08]  /*03c0*/  DFMA R10, -R6, R8, 1 ;  /* 0x3ff00000060a742b */ /* 0x001fd00000000108 */
[----:B------:R-:W-:-:S08]  /*03d0*/  DFMA R10, R10, R10, R10 ;  /* 0x0000000a0a0a722b */ /* 0x000fd0000000000a */
[----:B------:R-:W-:-:S08]  /*03e0*/  DFMA R10, R8, R10, R8 ;  /* 0x0000000a080a722b */ /* 0x000fd00000000008 */
[----:B------:R-:W-:-:S08]  /*03f0*/  DFMA R8, -R6, R10, 1 ;  /* 0x3ff000000608742b */ /* 0x000fd0000000010a */
[----:B------:R-:W-:-:S08]  /*0400*/  DFMA R8, R10, R8, R10 ;  /* 0x000000080a08722b */ /* 0x000fd0000000000a */
[----:B------:R-:W-:-:S08]  /*0410*/  DMUL R8, R8, 2.2250738585072013831e-308 ;  /* 0x0010000008087828 */ /* 0x000fd00000000000 */
[----:B------:R-:W-:-:S08]  /*0420*/  DFMA R4, -R4, R8, 1 ;  /* 0x3ff000000404742b */ /* 0x000fd00000000108 */
[----:B------:R-:W-:-:S08]  /*0430*/  DFMA R4, R4, R4, R4 ;  /* 0x000000040404722b */ /* 0x000fd00000000004 */
[----:B------:R-:W-:Y:S01]  /*0440*/  DFMA R6, R8, R4, R8 ;  /* 0x000000040806722b */ /* 0x000fe20000000008 */
[----:B------:R-:W-:Y:S10]  /*0450*/  BRA `(.L_x_3) ;  /* 0x0000000000307947 */ /* 0x000ff40003800000 */
.L_x_4:
[----:B------:R-:W-:Y:S01]  /*0460*/  DMUL R4, R4, 8.11296384146066816958e+31 ;  /* 0x4690000004047828 */ /* 0x000fe20000000000 */
[----:B------:R-:W-:-:S05]  /*0470*/  MOV R6, R8 ;  /* 0x0000000800067202 */ /* 0x000fca0000000f00 */
[----:B------:R-:W0:Y:S02]  /*0480*/  MUFU.RCP64H R7, R5 ;  /* 0x0000000500077308 */ /* 0x000e240000001800 */
[----:B0-----:R-:W-:-:S08]  /*0490*/  DFMA R8, -R4, R6, 1 ;  /* 0x3ff000000408742b */ /* 0x001fd00000000106 */
[----:B------:R-:W-:-:S08]  /*04a0*/  DFMA R8, R8, R8, R8 ;  /* 0x000000080808722b */ /* 0x000fd00000000008 */
[----:B------:R-:W-:-:S08]  /*04b0*/  DFMA R8, R6, R8, R6 ;  /* 0x000000080608722b */ /* 0x000fd00000000006 */
[----:B------:R-:W-:-:S08]  /*04c0*/  DFMA R6, -R4, R8, 1 ;  /* 0x3ff000000406742b */ /* 0x000fd00000000108 */
[----:B------:R-:W-:-:S08]  /*04d0*/  DFMA R6, R8, R6, R8 ;  /* 0x000000060806722b */ /* 0x000fd00000000008 */
[----:B------:R-:W-:Y:S01]  /*04e0*/  DMUL R6, R6, 8.11296384146066816958e+31 ;  /* 0x4690000006067828 */ /* 0x000fe20000000000 */
[----:B------:R-:W-:Y:S10]  /*04f0*/  BRA `(.L_x_3) ;  /* 0x0000000000087947 */ /* 0x000ff40003800000 */
.L_x_2:
[----:B------:R-:W-:Y:S01]  /*0500*/  LOP3.LUT R7, R5, 0x80000, RZ, 0xfc, !PT ;  /* 0x0008000005077812 */ /* 0x000fe200078efcff */
[----:B------:R-:W-:-:S07]  /*0510*/  IMAD.MOV.U32 R6, RZ, RZ, R4 ;  /* 0x000000ffff067224 */ /* 0x000fce00078e0004 */
.L_x_3:
[----:B------:R-:W-:-:S04]  /*0520*/  MOV R3, 0x0 ;  /* 0x0000000000037802 */ /* 0x000fc80000000f00 */
[----:B------:R-:W-:Y:S05]  /*0530*/  RET.REL.NODEC R2 `(_Z4prodP7double2S0_i) ;  /* 0xfffffff802b07950 */ /* 0x000fea0003c3ffff */
.L_x_5:
[----:B------:R-:W-:-:S00]  /*0540*/  BRA `(.L_x_5) ;  /* 0xfffffffc00fc7947 */ /* 0x000fc0000383ffff */
[----:B------:R-:W-:-:S00]  /*0550*/  NOP ;  /* 0x0000000000007918 */ /* 0x000fc00000000000 */
        /* <DEDUP_REMOVED lines=10> */
.L_x_6:


//--------------------- .nv.shared.reserved.0     --------------------------
	.section	.nv.shared.reserved.0,"aw",@nobits
	.weak		__nv_reservedSMEM_offset_0_alias
	.size		__nv_reservedSMEM_offset_0_alias, 0, 64
	.other		__nv_reservedSMEM_offset_0_alias,@"STO_CUDA_RESERVED_SHARED STV_DEFAULT"
__nv_reservedSMEM_offset_0_alias:
	.zero		0
	.zero		64


//--------------------- .nv.constant0._Z4prodP7double2S0_i --------------------------
	.section	.nv.constant0._Z4prodP7double2S0_i,"a",@progbits
	.sectionflags	@""
	.align	4
.nv.constant0._Z4prodP7double2S0_i:
	.zero		916


//--------------------- SYMBOLS --------------------------

	.type		.nv.reservedSmem.offset0,@object
	.size		.nv.reservedSmem.offset0,0x4
